	.headerflags	@"EF_CUDA_TEXMODE_UNIFIED EF_CUDA_64BIT_ADDRESS EF_CUDA_ACCELERATORS EF_CUDA_SM90 EF_CUDA_VIRTUAL_SM(EF_CUDA_SM90)"
	.elftype	@"ET_EXEC"


//--------------------- .nv.info                  --------------------------
	.section	.nv.info,"",@"SHT_CUDA_INFO"
	.align	4


	//----- nvinfo : EIATTR_REGCOUNT
	.align		4
        /*0000*/ 	.byte	0x04, 0x2f
        /*0002*/ 	.short	(.L_1 - .L_0)
	.align		4
.L_0:
        /*0004*/ 	.word	index@(triton_poi_fused__to_copy_8)
        /*0008*/ 	.word	0x0000000a


	//----- nvinfo : EIATTR_MIN_STACK_SIZE
	.align		4
.L_1:
        /*000c*/ 	.byte	0x04, 0x12
        /*000e*/ 	.short	(.L_3 - .L_2)
	.align		4
.L_2:
        /*0010*/ 	.word	index@(triton_poi_fused__to_copy_8)
        /*0014*/ 	.word	0x00000000


	//----- nvinfo : EIATTR_FRAME_SIZE
	.align		4
.L_3:
        /*0018*/ 	.byte	0x04, 0x11
        /*001a*/ 	.short	(.L_5 - .L_4)
	.align		4
.L_4:
        /*001c*/ 	.word	index@(triton_poi_fused__to_copy_8)
        /*0020*/ 	.word	0x00000000


	//----- nvinfo : EIATTR_MIN_STACK_SIZE
	.align		4
.L_5:
        /*0024*/ 	.byte	0x04, 0x12
        /*0026*/ 	.short	(.L_7 - .L_6)
	.align		4
.L_6:
        /*0028*/ 	.word	index@(triton_poi_fused__to_copy_8)
        /*002c*/ 	.word	0x00000000
.L_7:


//--------------------- .nv.info.triton_poi_fused__to_copy_8 --------------------------
	.section	.nv.info.triton_poi_fused__to_copy_8,"",@"SHT_CUDA_INFO"
	.sectionflags	@""
	.align	4


	//----- nvinfo : EIATTR_CUDA_API_VERSION
	.align		4
        /*0000*/ 	.byte	0x04, 0x37
        /*0002*/ 	.short	(.L_9 - .L_8)
.L_8:
        /*0004*/ 	.word	0x0000007c


	//----- nvinfo : EIATTR_KPARAM_INFO
	.align		4
.L_9:
        /*0008*/ 	.byte	0x04, 0x17
        /*000a*/ 	.short	(.L_11 - .L_10)
.L_10:
        /*000c*/ 	.word	0x00000000
        /*0010*/ 	.short	0x0001
        /*0012*/ 	.short	0x0008
        /*0014*/ 	.byte	0x00, 0xf0, 0x11, 0x00


	//----- nvinfo : EIATTR_KPARAM_INFO
	.align		4
.L_11:
        /*0018*/ 	.byte	0x04, 0x17
        /*001a*/ 	.short	(.L_13 - .L_12)
.L_12:
        /*001c*/ 	.word	0x00000000
        /*0020*/ 	.short	0x0000
        /*0022*/ 	.short	0x0000
        /*0024*/ 	.byte	0x00, 0xf4, 0x21, 0x00


	//----- nvinfo : EIATTR_SPARSE_MMA_MASK
	.align		4
.L_13:
        /*0028*/ 	.byte	0x03, 0x50
        /*002a*/ 	.short	0x0000


	//----- nvinfo : EIATTR_MAXREG_COUNT
	.align		4
        /*002c*/ 	.byte	0x03, 0x1b
        /*002e*/ 	.short	0x00ff


	//----- nvinfo : EIATTR_EXIT_INSTR_OFFSETS
	.align		4
        /*0030*/ 	.byte	0x04, 0x1c
        /*0032*/ 	.short	(.L_15 - .L_14)


	//   ....[0]....
.L_14:
        /*0034*/ 	.word	0x00000170


	//   ....[1]....
        /*0038*/ 	.word	0x000001a0


	//----- nvinfo : EIATTR_REQNTID
	.align		4
.L_15:
        /*003c*/ 	.byte	0x04, 0x10
        /*003e*/ 	.short	(.L_17 - .L_16)
.L_16:
        /*0040*/ 	.word	0x00000020
        /*0044*/ 	.word	0x00000001
        /*0048*/ 	.word	0x00000001


	//----- nvinfo : EIATTR_CBANK_PARAM_SIZE
	.align		4
.L_17:
        /*004c*/ 	.byte	0x03, 0x19
        /*004e*/ 	.short	0x000c


	//----- nvinfo : EIATTR_PARAM_CBANK
	.align		4
        /*0050*/ 	.byte	0x04, 0x0a
        /*0052*/ 	.short	(.L_19 - .L_18)
	.align		4
.L_18:
        /*0054*/ 	.word	index@(.nv.constant0.triton_poi_fused__to_copy_8)
        /*0058*/ 	.short	0x0210
        /*005a*/ 	.short	0x000c


	//----- nvinfo : EIATTR_SW_WAR
	.align		4
.L_19:
        /*005c*/ 	.byte	0x04, 0x36
        /*005e*/ 	.short	(.L_21 - .L_20)
.L_20:
        /*0060*/ 	.word	0x00000008
.L_21:


//--------------------- .nv.callgraph             --------------------------
	.section	.nv.callgraph,"",@"SHT_CUDA_CALLGRAPH"
	.align	4
	.sectionentsize	8
	.align		4
        /*0000*/ 	.word	0x00000000
	.align		4
        /*0004*/ 	.word	0xffffffff
	.align		4
        /*0008*/ 	.word	0x00000000
	.align		4
        /*000c*/ 	.word	0xfffffffe
	.align		4
        /*0010*/ 	.word	0x00000000
	.align		4
        /*0014*/ 	.word	0xfffffffd
	.align		4
        /*0018*/ 	.word	0x00000000
	.align		4
        /*001c*/ 	.word	0xfffffffc


//--------------------- .text.triton_poi_fused__to_copy_8 --------------------------
	.section	.text.triton_poi_fused__to_copy_8,"ax",@progbits
	.align	128
        .global         triton_poi_fused__to_copy_8
        .type           triton_poi_fused__to_copy_8,@function
        .size           triton_poi_fused__to_copy_8,(.L_x_1 - triton_poi_fused__to_copy_8)
        .other          triton_poi_fused__to_copy_8,@"STO_CUDA_ENTRY STV_DEFAULT"
triton_poi_fused__to_copy_8:
.text.triton_poi_fused__to_copy_8:
[----:B------:R-:W0:Y:S02]  /*0000*/  LDC R1, c[0x0][0x28] ;  /* 0x00000a00ff017b82 */ /* 0x000e240000000800 */
[----:B------:R-:W1:Y:S01]  /*0010*/  S2R R0, SR_TID.X ;  /* 0x0000000000007919 */ /* 0x000e620000002100 */
[----:B------:R-:W-:Y:S01]  /*0020*/  IMAD.MOV.U32 R7, RZ, RZ, 0x3e000000 ;  /* 0x3e000000ff077424 */ /* 0x000fe200078e00ff */
[----:B------:R-:W2:Y:S01]  /*0030*/  S2R R5, SR_CTAID.X ;  /* 0x0000000000057919 */ /* 0x000ea20000002500 */
[----:B-1----:R-:W-:-:S05]  /*0040*/  IMAD.SHL.U32 R0, R0, 0x2, RZ ;  /* 0x0000000200007824 */ /* 0x002fca00078e00ff */
[----:B------:R-:W-:-:S05]  /*0050*/  LOP3.LUT R0, R0, 0x3e, RZ, 0xc0, !PT ;  /* 0x0000003e00007812 */ /* 0x000fca00078ec0ff */
[----:B--2---:R-:W-:-:S05]  /*0060*/  IMAD R5, R5, 0x40, R0 ;  /* 0x0000004005057824 */ /* 0x004fca00078e0200 */
[----:B------:R-:W-:Y:S02]  /*0070*/  IADD3 R0, R5, 0x1, RZ ;  /* 0x0000000105007810 */ /* 0x000fe40007ffe0ff */
[----:B------:R-:W-:Y:S02]  /*0080*/  I2FP.F32.S32 R2, R5 ;  /* 0x0000000500027245 */ /* 0x000fe40000201400 */
[----:B------:R-:W-:Y:S02]  /*0090*/  I2FP.F32.S32 R0, R0 ;  /* 0x0000000000007245 */ /* 0x000fe40000201400 */
[----:B------:R-:W-:Y:S01]  /*00a0*/  ISETP.GE.AND P0, PT, R5, 0x40, PT ;  /* 0x000000400500780c */ /* 0x000fe20003f06270 */
[----:B------:R-:W-:Y:S02]  /*00b0*/  FADD R2, R2, 0.5 ;  /* 0x3f00000002027421 */ /* 0x000fe40000000000 */
[----:B------:R-:W-:Y:S02]  /*00c0*/  FADD R0, R0, 0.5 ;  /* 0x3f00000000007421 */ /* 0x000fe40000000000 */
[----:B------:R-:W-:-:S02]  /*00d0*/  FFMA R4, R2, R7, -0.5 ;  /* 0xbf00000002047423 */ /* 0x000fc40000000007 */
[----:B------:R-:W1:Y:S01]  /*00e0*/  LDC.64 R2, c[0x0][0x210] ;  /* 0x00008400ff027b82 */ /* 0x000e620000000a00 */
[----:B------:R-:W-:Y:S02]  /*00f0*/  FFMA R0, R0, R7, -0.5 ;  /* 0xbf00000000007423 */ /* 0x000fe40000000007 */
[----:B------:R-:W-:-:S03]  /*0100*/  FMNMX R4, RZ, R4, !PT ;  /* 0x00000004ff047209 */ /* 0x000fc60007800000 */
[----:B------:R-:W-:-:S03]  /*0110*/  FMNMX R0, RZ, R0, !PT ;  /* 0x00000000ff007209 */ /* 0x000fc60007800000 */
[----:B------:R-:W2:Y:S08]  /*0120*/  F2I.TRUNC.NTZ R4, R4 ;  /* 0x0000000400047305 */ /* 0x000eb0000020f100 */
[----:B------:R-:W3:Y:S01]  /*0130*/  F2I.TRUNC.NTZ R6, R0 ;  /* 0x0000000000067305 */ /* 0x000ee2000020f100 */
[----:B-1----:R-:W-:Y:S01]  /*0140*/  IMAD.WIDE R2, R5, 0x8, R2 ;  /* 0x0000000805027825 */ /* 0x002fe200078e0202 */
[----:B--2---:R-:W-:-:S02]  /*0150*/  SHF.R.S32.HI R5, RZ, 0x1f, R4 ;  /* 0x0000001fff057819 */ /* 0x004fc40000011404 */
[----:B---3--:R-:W-:Y:S01]  /*0160*/  SHF.R.S32.HI R7, RZ, 0x1f, R6 ;  /* 0x0000001fff077819 */ /* 0x008fe20000011406 */
[----:B------:R-:W-:Y:S06]  /*0170*/  @P0 EXIT ;  /* 0x000000000000094d */ /* 0x000fec0003800000 */
[----:B------:R-:W-:Y:S02]  /*0180*/  ULDC.64 UR4, c[0x0][0x208] ;  /* 0x0000820000047ab9 */ /* 0x000fe40000000a00 */
[----:B------:R-:W-:Y:S01]  /*0190*/  STG.E.128 desc[UR4][R2.64], R4 ;  /* 0x0000000402007986 */ /* 0x000fe2000c101d04 */
[----:B------:R-:W-:Y:S05]  /*01a0*/  EXIT ;  /* 0x000000000000794d */ /* 0x000fea0003800000 */
.L_x_0:
[----:B------:R-:W-:-:S00]  /*01b0*/  BRA `(.L_x_0) ;  /* 0xfffffffc00fc7947 */ /* 0x000fc0000383ffff */
[----:B------:R-:W-:-:S00]  /*01c0*/  NOP ;  /* 0x0000000000007918 */ /* 0x000fc00000000000 */
        /* <DEDUP_REMOVED lines=11> */
.L_x_1:


//--------------------- .nv.constant0.triton_poi_fused__to_copy_8 --------------------------
	.section	.nv.constant0.triton_poi_fused__to_copy_8,"a",@progbits
	.sectionflags	@""
	.align	4
.nv.constant0.triton_poi_fused__to_copy_8:
	.zero		540
